//
// Generated by NVIDIA NVVM Compiler
//
// Compiler Build ID: CL-36424714
// Cuda compilation tools, release 13.0, V13.0.88
// Based on NVVM 20.0.0
//

.version 9.0
.target sm_100
.address_size 64

	// .globl	_Z14select_matchesPKjPKijji
// _ZZ14select_matchesPKjPKijjiE6s_dist has been demoted
// _ZZ14select_matchesPKjPKijjiE5s_idx has been demoted

.visible .entry _Z14select_matchesPKjPKijji(
	.param .u64 .ptr .align 1 _Z14select_matchesPKjPKijji_param_0,
	.param .u64 .ptr .align 1 _Z14select_matchesPKjPKijji_param_1,
	.param .u32 _Z14select_matchesPKjPKijji_param_2,
	.param .u32 _Z14select_matchesPKjPKijji_param_3,
	.param .u32 _Z14select_matchesPKjPKijji_param_4
)
{
	.reg .pred 	%p<5>;
	.reg .b32 	%r<19>;
	// demoted variable
	.shared .align 4 .b8 _ZZ14select_matchesPKjPKijjiE6s_dist[1024];
	// demoted variable
	.shared .align 4 .b8 _ZZ14select_matchesPKjPKijjiE5s_idx[1024];
	mov.u32 	%r18, %ntid.y;
	mov.u32 	%r2, %tid.y;
	setp.lt.u32 	%p1, %r18, 2;
	@%p1 bra 	$L__BB0_7;
	mov.u32 	%r9, %tid.x;
	mad.lo.s32 	%r10, %r9, %r18, %r2;
	shl.b32 	%r11, %r10, 2;
	mov.u32 	%r12, _ZZ14select_matchesPKjPKijjiE6s_dist;
	add.s32 	%r3, %r12, %r11;
	mov.u32 	%r13, _ZZ14select_matchesPKjPKijjiE5s_idx;
	add.s32 	%r4, %r13, %r11;
$L__BB0_2:
	shr.u32 	%r6, %r18, 1;
	setp.ge.u32 	%p2, %r2, %r6;
	@%p2 bra 	$L__BB0_6;
	shl.b32 	%r7, %r6, 2;
	add.s32 	%r14, %r3, %r7;
	ld.shared.u32 	%r8, [%r14];
	ld.shared.u32 	%r15, [%r3];
	setp.ge.s32 	%p3, %r8, %r15;
	@%p3 bra 	$L__BB0_5;
	st.shared.u32 	[%r3], %r8;
	add.s32 	%r16, %r4, %r7;
	ld.shared.u32 	%r17, [%r16];
	st.shared.u32 	[%r4], %r17;
$L__BB0_5:
	bar.sync 	0;
$L__BB0_6:
	setp.gt.u32 	%p4, %r18, 3;
	mov.u32 	%r18, %r6;
	@%p4 bra 	$L__BB0_2;
$L__BB0_7:
	ret;

}


// ===== COMPILED SASS (sm_100) =====

	.target	sm_100

	.elftype	@"ET_EXEC"


//--------------------- .note.nv.tkinfo           --------------------------
	.section	.note.nv.tkinfo,"",@"SHT_NOTE"
	.sectionflags	@"SHF_NOTE_NV_TKINFO"
	.tkinfo
        /*0018*/ 	.word	0x00000002
        /*0030*/ 	.string	""
        /*0030*/ 	.string	"ptxas"
        /*0030*/ 	.string	"Cuda compilation tools, release 13.0, V13.0.88"
        /*0030*/ 	.string	"Build cuda_13.0.r13.0/compiler.36424714_0"
        /*0030*/ 	.string	"-arch sm_100 -m 64 "



//--------------------- .note.nv.cuinfo           --------------------------
	.section	.note.nv.cuinfo,"",@"SHT_NOTE"
	.sectionflags	@"SHF_NOTE_NV_CUINFO"
        /*0018*/ 	.short	0x0002
        /*001a*/ 	.short	0x0064
        /*001c*/ 	.short	0x0082
	.zero		2


//--------------------- .nv.info                  --------------------------
	.section	.nv.info,"",@"SHT_CUDA_INFO"
	.align	4


	//----- nvinfo : EIATTR_REGCOUNT
	.align		4
        /*0000*/ 	.byte	0x04, 0x2f
        /*0002*/ 	.short	(.L_1 - .L_0)
	.align		4
.L_0:
        /*0004*/ 	.word	index@(_Z14select_matchesPKjPKijji)
        /*0008*/ 	.word	0x0000000a


	//----- nvinfo : EIATTR_FRAME_SIZE
	.align		4
.L_1:
        /*000c*/ 	.byte	0x04, 0x11
        /*000e*/ 	.short	(.L_3 - .L_2)
	.align		4
.L_2:
        /*0010*/ 	.word	index@(_Z14select_matchesPKjPKijji)
        /*0014*/ 	.word	0x00000000


	//----- nvinfo : EIATTR_MIN_STACK_SIZE
	.align		4
.L_3:
        /*0018*/ 	.byte	0x04, 0x12
        /*001a*/ 	.short	(.L_5 - .L_4)
	.align		4
.L_4:
        /*001c*/ 	.word	index@(_Z14select_matchesPKjPKijji)
        /*0020*/ 	.word	0x00000000
.L_5:


//--------------------- .nv.compat                --------------------------
	.section	.nv.compat,"",@"SHT_CUDA_COMPAT_INFO"
	.align	4
        /*0000*/ 	.byte	0x02, 0x09, 0x00, 0x00, 0x02, 0x02, 0x01, 0x00, 0x02, 0x05, 0x05, 0x00, 0x03, 0x07, 0x01, 0x01
        /*0010*/ 	.byte	0x02, 0x03, 0x00, 0x00, 0x02, 0x06, 0x01, 0x00, 0x04, 0x0b, 0x08, 0x00, 0x09, 0x00, 0x00, 0x00
        /*0020*/ 	.byte	0x00, 0x00, 0x00, 0x00


//--------------------- .nv.info._Z14select_matchesPKjPKijji --------------------------
	.section	.nv.info._Z14select_matchesPKjPKijji,"",@"SHT_CUDA_INFO"
	.sectionflags	@""
	.align	4


	//----- nvinfo : EIATTR_CUDA_API_VERSION
	.align		4
        /*0000*/ 	.byte	0x04, 0x37
        /*0002*/ 	.short	(.L_7 - .L_6)
.L_6:
        /*0004*/ 	.word	0x00000082


	//----- nvinfo : EIATTR_KPARAM_INFO
	.align		4
.L_7:
        /*0008*/ 	.byte	0x04, 0x17
        /*000a*/ 	.short	(.L_9 - .L_8)
.L_8:
        /*000c*/ 	.word	0x00000000
        /*0010*/ 	.short	0x0004
        /*0012*/ 	.short	0x0018
        /*0014*/ 	.byte	0x00, 0xf0, 0x11, 0x00


	//----- nvinfo : EIATTR_KPARAM_INFO
	.align		4
.L_9:
        /*0018*/ 	.byte	0x04, 0x17
        /*001a*/ 	.short	(.L_11 - .L_10)
.L_10:
        /*001c*/ 	.word	0x00000000
        /*0020*/ 	.short	0x0003
        /*0022*/ 	.short	0x0014
        /*0024*/ 	.byte	0x00, 0xf0, 0x11, 0x00


	//----- nvinfo : EIATTR_KPARAM_INFO
	.align		4
.L_11:
        /*0028*/ 	.byte	0x04, 0x17
        /*002a*/ 	.short	(.L_13 - .L_12)
.L_12:
        /*002c*/ 	.word	0x00000000
        /*0030*/ 	.short	0x0002
        /*0032*/ 	.short	0x0010
        /*0034*/ 	.byte	0x00, 0xf0, 0x11, 0x00


	//----- nvinfo : EIATTR_KPARAM_INFO
	.align		4
.L_13:
        /*0038*/ 	.byte	0x04, 0x17
        /*003a*/ 	.short	(.L_15 - .L_14)
.L_14:
        /*003c*/ 	.word	0x00000000
        /*0040*/ 	.short	0x0001
        /*0042*/ 	.short	0x0008
        /*0044*/ 	.byte	0x00, 0xf5, 0x21, 0x00


	//----- nvinfo : EIATTR_KPARAM_INFO
	.align		4
.L_15:
        /*0048*/ 	.byte	0x04, 0x17
        /*004a*/ 	.short	(.L_17 - .L_16)
.L_16:
        /*004c*/ 	.word	0x00000000
        /*0050*/ 	.short	0x0000
        /*0052*/ 	.short	0x0000
        /*0054*/ 	.byte	0x00, 0xf5, 0x21, 0x00


	//----- nvinfo : EIATTR_SPARSE_MMA_MASK
	.align		4
.L_17:
        /*0058*/ 	.byte	0x03, 0x50
        /*005a*/ 	.short	0x0000


	//----- nvinfo : EIATTR_MAXREG_COUNT
	.align		4
        /*005c*/ 	.byte	0x03, 0x1b
        /*005e*/ 	.short	0x00ff


	//----- nvinfo : EIATTR_NUM_BARRIERS
	.align		4
        /*0060*/ 	.byte	0x02, 0x4c
        /*0062*/ 	.byte	0x01
	.zero		1


	//----- nvinfo : EIATTR_MERCURY_ISA_VERSION
	.align		4
        /*0064*/ 	.byte	0x03, 0x5f
        /*0066*/ 	.short	0x0101


	//----- nvinfo : EIATTR_VRC_CTA_INIT_COUNT
	.align		4
        /*0068*/ 	.byte	0x02, 0x4a
	.zero		1
	.zero		1


	//----- nvinfo : EIATTR_EXIT_INSTR_OFFSETS
	.align		4
        /*006c*/ 	.byte	0x04, 0x1c
        /*006e*/ 	.short	(.L_19 - .L_18)


	//   ....[0]....
.L_18:
        /*0070*/ 	.word	0x00000030


	//   ....[1]....
        /*0074*/ 	.word	0x000001e0


	//----- nvinfo : EIATTR_CRS_STACK_SIZE
	.align		4
.L_19:
        /*0078*/ 	.byte	0x04, 0x1e
        /*007a*/ 	.short	(.L_21 - .L_20)
.L_20:
        /*007c*/ 	.word	0x00000000


	//----- nvinfo : EIATTR_CBANK_PARAM_SIZE
	.align		4
.L_21:
        /*0080*/ 	.byte	0x03, 0x19
        /*0082*/ 	.short	0x001c


	//----- nvinfo : EIATTR_PARAM_CBANK
	.align		4
        /*0084*/ 	.byte	0x04, 0x0a
        /*0086*/ 	.short	(.L_23 - .L_22)
	.align		4
.L_22:
        /*0088*/ 	.word	index@(.nv.constant0._Z14select_matchesPKjPKijji)
        /*008c*/ 	.short	0x0380
        /*008e*/ 	.short	0x001c


	//----- nvinfo : EIATTR_SW_WAR
	.align		4
.L_23:
        /*0090*/ 	.byte	0x04, 0x36
        /*0092*/ 	.short	(.L_25 - .L_24)
.L_24:
        /*0094*/ 	.word	0x00000008
.L_25:


//--------------------- .nv.callgraph             --------------------------
	.section	.nv.callgraph,"",@"SHT_CUDA_CALLGRAPH"
	.align	4
	.sectionentsize	8
	.align		4
        /*0000*/ 	.word	0x00000000
	.align		4
        /*0004*/ 	.word	0xffffffff
	.align		4
        /*0008*/ 	.word	0x00000000
	.align		4
        /*000c*/ 	.word	0xfffffffe
	.align		4
        /*0010*/ 	.word	0x00000000
	.align		4
        /*0014*/ 	.word	0xfffffffd
	.align		4
        /*0018*/ 	.word	0x00000000
	.align		4
        /*001c*/ 	.word	0xfffffffc


//--------------------- .text._Z14select_matchesPKjPKijji --------------------------
	.section	.text._Z14select_matchesPKjPKijji,"ax",@progbits
	.align	128
        .global         _Z14select_matchesPKjPKijji
        .type           _Z14select_matchesPKjPKijji,@function
        .size           _Z14select_matchesPKjPKijji,(.L_x_3 - _Z14select_matchesPKjPKijji)
        .other          _Z14select_matchesPKjPKijji,@"STO_CUDA_ENTRY STV_DEFAULT"
_Z14select_matchesPKjPKijji:
.text._Z14select_matchesPKjPKijji:
[----:B------:R-:W-:Y:S08]  /*0000*/  LDC R1, c[0x0][0x37c] ;  /* 0x0000df00ff017b82 */ /* 0x000ff00000000800 */
[----:B------:R-:W0:Y:S02]  /*0010*/  LDC R0, c[0x0][0x364] ;  /* 0x0000d900ff007b82 */ /* 0x000e240000000800 */
[----:B0-----:R-:W-:-:S13]  /*0020*/  ISETP.GE.U32.AND P0, PT, R0, 0x2, PT ;  /* 0x000000020000780c */ /* 0x001fda0003f06070 */
[----:B------:R-:W-:Y:S05]  /*0030*/  @!P0 EXIT ;  /* 0x000000000000894d */ /* 0x000fea0003800000 */
[----:B------:R-:W0:Y:S01]  /*0040*/  S2R R3, SR_TID.Y ;  /* 0x0000000000037919 */ /* 0x000e220000002200 */
[----:B------:R-:W1:Y:S01]  /*0050*/  S2UR UR6, SR_CgaCtaId ;  /* 0x00000000000679c3 */ /* 0x000e620000008800 */
[----:B------:R-:W-:Y:S01]  /*0060*/  UMOV UR4, 0x400 ;  /* 0x0000040000047882 */ /* 0x000fe20000000000 */
[----:B------:R-:W0:Y:S01]  /*0070*/  S2R R2, SR_TID.X ;  /* 0x0000000000027919 */ /* 0x000e220000002100 */
[----:B------:R-:W-:Y:S02]  /*0080*/  UIADD3 UR5, UPT, UPT, UR4, 0x400, URZ ;  /* 0x0000040004057890 */ /* 0x000fe4000fffe0ff */
[----:B-1----:R-:W-:Y:S02]  /*0090*/  ULEA UR4, UR6, UR4, 0x18 ;  /* 0x0000000406047291 */ /* 0x002fe4000f8ec0ff */
[----:B------:R-:W-:Y:S01]  /*00a0*/  ULEA UR5, UR6, UR5, 0x18 ;  /* 0x0000000506057291 */ /* 0x000fe2000f8ec0ff */
[----:B0-----:R-:W-:-:S05]  /*00b0*/  IMAD R2, R0, R2, R3 ;  /* 0x0000000200027224 */ /* 0x001fca00078e0203 */
[C---:B------:R-:W-:Y:S02]  /*00c0*/  LEA R4, R2.reuse, UR4, 0x2 ;  /* 0x0000000402047c11 */ /* 0x040fe4000f8e10ff */
[----:B------:R-:W-:-:S07]  /*00d0*/  LEA R5, R2, UR5, 0x2 ;  /* 0x0000000502057c11 */ /* 0x000fce000f8e10ff */
.L_x_1:
[----:B------:R-:W-:Y:S02]  /*00e0*/  SHF.R.U32.HI R6, RZ, 0x1, R0 ;  /* 0x00000001ff067819 */ /* 0x000fe40000011600 */
[----:B------:R-:W-:Y:S02]  /*00f0*/  ISETP.GT.U32.AND P0, PT, R0, 0x3, PT ;  /* 0x000000030000780c */ /* 0x000fe40003f04070 */
[----:B------:R-:W-:-:S13]  /*0100*/  ISETP.GE.U32.AND P1, PT, R3, R6, PT ;  /* 0x000000060300720c */ /* 0x000fda0003f26070 */
[----:B0-----:R-:W-:Y:S05]  /*0110*/  @P1 BRA `(.L_x_0) ;  /* 0x0000000000281947 */ /* 0x001fea0003800000 */
[----:B------:R-:W-:Y:S01]  /*0120*/  IMAD R0, R6, 0x4, R4 ;  /* 0x0000000406007824 */ /* 0x000fe200078e0204 */
[----:B------:R-:W-:Y:S01]  /*0130*/  LDS R2, [R4] ;  /* 0x0000000004027984 */ /* 0x000fe20000000800 */
[----:B------:R-:W-:Y:S05]  /*0140*/  WARPSYNC.ALL ;  /* 0x0000000000007948 */ /* 0x000fea0003800000 */
[----:B------:R-:W0:Y:S02]  /*0150*/  LDS R7, [R0] ;  /* 0x0000000000077984 */ /* 0x000e240000000800 */
[----:B0-----:R-:W-:-:S13]  /*0160*/  ISETP.GE.AND P1, PT, R7, R2, PT ;  /* 0x000000020700720c */ /* 0x001fda0003f26270 */
[----:B------:R-:W-:Y:S01]  /*0170*/  @!P1 IMAD R2, R6, 0x4, R5 ;  /* 0x0000000406029824 */ /* 0x000fe200078e0205 */
[----:B------:R-:W-:Y:S05]  /*0180*/  @!P1 STS [R4], R7 ;  /* 0x0000000704009388 */ /* 0x000fea0000000800 */
[----:B------:R-:W0:Y:S04]  /*0190*/  @!P1 LDS R2, [R2] ;  /* 0x0000000002029984 */ /* 0x000e280000000800 */
[----:B0-----:R0:W-:Y:S01]  /*01a0*/  @!P1 STS [R5], R2 ;  /* 0x0000000205009388 */ /* 0x0011e20000000800 */
[----:B------:R-:W-:Y:S06]  /*01b0*/  BAR.SYNC.DEFER_BLOCKING 0x0 ;  /* 0x0000000000007b1d */ /* 0x000fec0000010000 */
.L_x_0:
[----:B------:R-:W-:Y:S01]  /*01c0*/  IMAD.MOV.U32 R0, RZ, RZ, R6 ;  /* 0x000000ffff007224 */ /* 0x000fe200078e0006 */
[----:B------:R-:W-:Y:S06]  /*01d0*/  @P0 BRA `(.L_x_1) ;  /* 0xfffffffc00c00947 */ /* 0x000fec000383ffff */
[----:B------:R-:W-:Y:S05]  /*01e0*/  EXIT ;  /* 0x000000000000794d */ /* 0x000fea0003800000 */
.L_x_2:
[----:B------:R-:W-:-:S00]  /*01f0*/  BRA `(.L_x_2) ;  /* 0xfffffffc00fc7947 */ /* 0x000fc0000383ffff */
[----:B------:R-:W-:-:S00]  /*0200*/  NOP ;  /* 0x0000000000007918 */ /* 0x000fc00000000000 */
[----:B------:R-:W-:-:S00]  /*0210*/  NOP ;  /* 0x0000000000007918 */ /* 0x000fc00000000000 */
[----:B------:R-:W-:-:S00]  /*0220*/  NOP ;  /* 0x0000000000007918 */ /* 0x000fc00000000000 */
[----:B------:R-:W-:-:S00]  /*0230*/  NOP ;  /* 0x0000000000007918 */ /* 0x000fc00000000000 */
[----:B------:R-:W-:-:S00]  /*0240*/  NOP ;  /* 0x0000000000007918 */ /* 0x000fc00000000000 */
[----:B------:R-:W-:-:S00]  /*0250*/  NOP ;  /* 0x0000000000007918 */ /* 0x000fc00000000000 */
[----:B------:R-:W-:-:S00]  /*0260*/  NOP ;  /* 0x0000000000007918 */ /* 0x000fc00000000000 */
[----:B------:R-:W-:-:S00]  /*0270*/  NOP ;  /* 0x0000000000007918 */ /* 0x000fc00000000000 */
.L_x_3:


//--------------------- .nv.shared._Z14select_matchesPKjPKijji --------------------------
	.section	.nv.shared._Z14select_matchesPKjPKijji,"aw",@nobits
	.sectionflags	@""
	.align	4
.nv.shared._Z14select_matchesPKjPKijji:
	.zero		3072


//--------------------- .nv.shared.reserved.0     --------------------------
	.section	.nv.shared.reserved.0,"aw",@nobits
	.weak		__nv_reservedSMEM_offset_0_alias
	.size		__nv_reservedSMEM_offset_0_alias, 0, 64
	.other		__nv_reservedSMEM_offset_0_alias,@"STO_CUDA_RESERVED_SHARED STV_DEFAULT"
__nv_reservedSMEM_offset_0_alias:
	.zero		0
	.zero		64


//--------------------- .nv.constant0._Z14select_matchesPKjPKijji --------------------------
	.section	.nv.constant0._Z14select_matchesPKjPKijji,"a",@progbits
	.sectionflags	@""
	.align	4
.nv.constant0._Z14select_matchesPKjPKijji:
	.zero		924


//--------------------- SYMBOLS --------------------------

	.type		.nv.reservedSmem.offset0,@object
	.size		.nv.reservedSmem.offset0,0x4
	.type		.nv.reservedSmem.cap,@object
	.size		.nv.reservedSmem.cap,0x4
